//
// Generated by NVIDIA NVVM Compiler
//
// Compiler Build ID: CL-36424714
// Cuda compilation tools, release 13.0, V13.0.88
// Based on NVVM 20.0.0
//

.version 9.0
.target sm_100
.address_size 64

	// .globl	Run

.visible .entry Run(
	.param .u32 Run_param_0,
	.param .u64 .ptr .align 1 Run_param_1,
	.param .u64 .ptr .align 1 Run_param_2,
	.param .u32 Run_param_3,
	.param .u32 Run_param_4,
	.param .u32 Run_param_5,
	.param .u32 Run_param_6,
	.param .u32 Run_param_7,
	.param .u32 Run_param_8,
	.param .u32 Run_param_9,
	.param .u32 Run_param_10
)
{
	.reg .pred 	%p<2>;
	.reg .b32 	%r<27>;
	.reg .b64 	%rd<9>;
	.reg .b64 	%fd<2>;

	ld.param.u32 	%r6, [Run_param_0];
	ld.param.u64 	%rd1, [Run_param_1];
	ld.param.u64 	%rd2, [Run_param_2];
	ld.param.u32 	%r2, [Run_param_3];
	ld.param.u32 	%r3, [Run_param_4];
	ld.param.u32 	%r4, [Run_param_5];
	ld.param.u32 	%r5, [Run_param_6];
	mov.u32 	%r7, %ctaid.x;
	mov.u32 	%r8, %ntid.x;
	mov.u32 	%r9, %tid.x;
	mad.lo.s32 	%r1, %r7, %r8, %r9;
	setp.ge.s32 	%p1, %r1, %r6;
	@%p1 bra 	$L__BB0_2;
	cvta.to.global.u64 	%rd3, %rd1;
	cvta.to.global.u64 	%rd4, %rd2;
	mul.lo.s32 	%r10, %r3, %r2;
	mul.lo.s32 	%r11, %r10, %r4;
	div.s32 	%r12, %r1, %r11;
	mul.lo.s32 	%r13, %r12, %r11;
	sub.s32 	%r14, %r1, %r13;
	div.s32 	%r15, %r14, %r10;
	mul.lo.s32 	%r16, %r15, %r10;
	sub.s32 	%r17, %r14, %r16;
	div.s32 	%r18, %r17, %r2;
	mul.lo.s32 	%r19, %r18, %r2;
	sub.s32 	%r20, %r17, %r19;
	rem.s32 	%r21, %r18, %r3;
	rem.s32 	%r22, %r15, %r4;
	rem.s32 	%r23, %r12, %r5;
	mad.lo.s32 	%r24, %r21, %r2, %r20;
	mad.lo.s32 	%r25, %r22, %r10, %r24;
	mad.lo.s32 	%r26, %r23, %r11, %r25;
	mul.wide.s32 	%rd5, %r26, 8;
	add.s64 	%rd6, %rd3, %rd5;
	ld.global.nc.f64 	%fd1, [%rd6];
	mul.wide.s32 	%rd7, %r1, 8;
	add.s64 	%rd8, %rd4, %rd7;
	st.global.f64 	[%rd8], %fd1;
$L__BB0_2:
	ret;

}


// ===== COMPILED SASS (sm_100) =====

	.target	sm_100

	.elftype	@"ET_EXEC"


//--------------------- .note.nv.tkinfo           --------------------------
	.section	.note.nv.tkinfo,"",@"SHT_NOTE"
	.sectionflags	@"SHF_NOTE_NV_TKINFO"
	.tkinfo
        /*0018*/ 	.word	0x00000002
        /*0030*/ 	.string	""
        /*0030*/ 	.string	"ptxas"
        /*0030*/ 	.string	"Cuda compilation tools, release 13.0, V13.0.88"
        /*0030*/ 	.string	"Build cuda_13.0.r13.0/compiler.36424714_0"
        /*0030*/ 	.string	"-arch sm_100 -m 64 "



//--------------------- .note.nv.cuinfo           --------------------------
	.section	.note.nv.cuinfo,"",@"SHT_NOTE"
	.sectionflags	@"SHF_NOTE_NV_CUINFO"
        /*0018*/ 	.short	0x0002
        /*001a*/ 	.short	0x0064
        /*001c*/ 	.short	0x0082
	.zero		2


//--------------------- .nv.info                  --------------------------
	.section	.nv.info,"",@"SHT_CUDA_INFO"
	.align	4


	//----- nvinfo : EIATTR_REGCOUNT
	.align		4
        /*0000*/ 	.byte	0x04, 0x2f
        /*0002*/ 	.short	(.L_1 - .L_0)
	.align		4
.L_0:
        /*0004*/ 	.word	index@(Run)
        /*0008*/ 	.word	0x0000001a


	//----- nvinfo : EIATTR_FRAME_SIZE
	.align		4
.L_1:
        /*000c*/ 	.byte	0x04, 0x11
        /*000e*/ 	.short	(.L_3 - .L_2)
	.align		4
.L_2:
        /*0010*/ 	.word	index@(Run)
        /*0014*/ 	.word	0x00000000


	//----- nvinfo : EIATTR_MIN_STACK_SIZE
	.align		4
.L_3:
        /*0018*/ 	.byte	0x04, 0x12
        /*001a*/ 	.short	(.L_5 - .L_4)
	.align		4
.L_4:
        /*001c*/ 	.word	index@(Run)
        /*0020*/ 	.word	0x00000000
.L_5:


//--------------------- .nv.compat                --------------------------
	.section	.nv.compat,"",@"SHT_CUDA_COMPAT_INFO"
	.align	4
        /*0000*/ 	.byte	0x02, 0x09, 0x00, 0x00, 0x02, 0x02, 0x01, 0x00, 0x02, 0x05, 0x05, 0x00, 0x03, 0x07, 0x01, 0x01
        /*0010*/ 	.byte	0x02, 0x03, 0x00, 0x00, 0x02, 0x06, 0x01, 0x00, 0x04, 0x0b, 0x08, 0x00, 0x09, 0x00, 0x00, 0x00
        /*0020*/ 	.byte	0x00, 0x00, 0x00, 0x00


//--------------------- .nv.info.Run              --------------------------
	.section	.nv.info.Run,"",@"SHT_CUDA_INFO"
	.sectionflags	@""
	.align	4


	//----- nvinfo : EIATTR_CUDA_API_VERSION
	.align		4
        /*0000*/ 	.byte	0x04, 0x37
        /*0002*/ 	.short	(.L_7 - .L_6)
.L_6:
        /*0004*/ 	.word	0x00000082


	//----- nvinfo : EIATTR_KPARAM_INFO
	.align		4
.L_7:
        /*0008*/ 	.byte	0x04, 0x17
        /*000a*/ 	.short	(.L_9 - .L_8)
.L_8:
        /*000c*/ 	.word	0x00000000
        /*0010*/ 	.short	0x000a
        /*0012*/ 	.short	0x0034
        /*0014*/ 	.byte	0x00, 0xf0, 0x11, 0x00


	//----- nvinfo : EIATTR_KPARAM_INFO
	.align		4
.L_9:
        /*0018*/ 	.byte	0x04, 0x17
        /*001a*/ 	.short	(.L_11 - .L_10)
.L_10:
        /*001c*/ 	.word	0x00000000
        /*0020*/ 	.short	0x0009
        /*0022*/ 	.short	0x0030
        /*0024*/ 	.byte	0x00, 0xf0, 0x11, 0x00


	//----- nvinfo : EIATTR_KPARAM_INFO
	.align		4
.L_11:
        /*0028*/ 	.byte	0x04, 0x17
        /*002a*/ 	.short	(.L_13 - .L_12)
.L_12:
        /*002c*/ 	.word	0x00000000
        /*0030*/ 	.short	0x0008
        /*0032*/ 	.short	0x002c
        /*0034*/ 	.byte	0x00, 0xf0, 0x11, 0x00


	//----- nvinfo : EIATTR_KPARAM_INFO
	.align		4
.L_13:
        /*0038*/ 	.byte	0x04, 0x17
        /*003a*/ 	.short	(.L_15 - .L_14)
.L_14:
        /*003c*/ 	.word	0x00000000
        /*0040*/ 	.short	0x0007
        /*0042*/ 	.short	0x0028
        /*0044*/ 	.byte	0x00, 0xf0, 0x11, 0x00


	//----- nvinfo : EIATTR_KPARAM_INFO
	.align		4
.L_15:
        /*0048*/ 	.byte	0x04, 0x17
        /*004a*/ 	.short	(.L_17 - .L_16)
.L_16:
        /*004c*/ 	.word	0x00000000
        /*0050*/ 	.short	0x0006
        /*0052*/ 	.short	0x0024
        /*0054*/ 	.byte	0x00, 0xf0, 0x11, 0x00


	//----- nvinfo : EIATTR_KPARAM_INFO
	.align		4
.L_17:
        /*0058*/ 	.byte	0x04, 0x17
        /*005a*/ 	.short	(.L_19 - .L_18)
.L_18:
        /*005c*/ 	.word	0x00000000
        /*0060*/ 	.short	0x0005
        /*0062*/ 	.short	0x0020
        /*0064*/ 	.byte	0x00, 0xf0, 0x11, 0x00


	//----- nvinfo : EIATTR_KPARAM_INFO
	.align		4
.L_19:
        /*0068*/ 	.byte	0x04, 0x17
        /*006a*/ 	.short	(.L_21 - .L_20)
.L_20:
        /*006c*/ 	.word	0x00000000
        /*0070*/ 	.short	0x0004
        /*0072*/ 	.short	0x001c
        /*0074*/ 	.byte	0x00, 0xf0, 0x11, 0x00


	//----- nvinfo : EIATTR_KPARAM_INFO
	.align		4
.L_21:
        /*0078*/ 	.byte	0x04, 0x17
        /*007a*/ 	.short	(.L_23 - .L_22)
.L_22:
        /*007c*/ 	.word	0x00000000
        /*0080*/ 	.short	0x0003
        /*0082*/ 	.short	0x0018
        /*0084*/ 	.byte	0x00, 0xf0, 0x11, 0x00


	//----- nvinfo : EIATTR_KPARAM_INFO
	.align		4
.L_23:
        /*0088*/ 	.byte	0x04, 0x17
        /*008a*/ 	.short	(.L_25 - .L_24)
.L_24:
        /*008c*/ 	.word	0x00000000
        /*0090*/ 	.short	0x0002
        /*0092*/ 	.short	0x0010
        /*0094*/ 	.byte	0x00, 0xf5, 0x21, 0x00


	//----- nvinfo : EIATTR_KPARAM_INFO
	.align		4
.L_25:
        /*0098*/ 	.byte	0x04, 0x17
        /*009a*/ 	.short	(.L_27 - .L_26)
.L_26:
        /*009c*/ 	.word	0x00000000
        /*00a0*/ 	.short	0x0001
        /*00a2*/ 	.short	0x0008
        /*00a4*/ 	.byte	0x00, 0xf5, 0x21, 0x00


	//----- nvinfo : EIATTR_KPARAM_INFO
	.align		4
.L_27:
        /*00a8*/ 	.byte	0x04, 0x17
        /*00aa*/ 	.short	(.L_29 - .L_28)
.L_28:
        /*00ac*/ 	.word	0x00000000
        /*00b0*/ 	.short	0x0000
        /*00b2*/ 	.short	0x0000
        /*00b4*/ 	.byte	0x00, 0xf0, 0x11, 0x00


	//----- nvinfo : EIATTR_SPARSE_MMA_MASK
	.align		4
.L_29:
        /*00b8*/ 	.byte	0x03, 0x50
        /*00ba*/ 	.short	0x0000


	//----- nvinfo : EIATTR_MAXREG_COUNT
	.align		4
        /*00bc*/ 	.byte	0x03, 0x1b
        /*00be*/ 	.short	0x00ff


	//----- nvinfo : EIATTR_MERCURY_ISA_VERSION
	.align		4
        /*00c0*/ 	.byte	0x03, 0x5f
        /*00c2*/ 	.short	0x0101


	//----- nvinfo : EIATTR_VRC_CTA_INIT_COUNT
	.align		4
        /*00c4*/ 	.byte	0x02, 0x4a
	.zero		1
	.zero		1


	//----- nvinfo : EIATTR_EXIT_INSTR_OFFSETS
	.align		4
        /*00c8*/ 	.byte	0x04, 0x1c
        /*00ca*/ 	.short	(.L_31 - .L_30)


	//   ....[0]....
.L_30:
        /*00cc*/ 	.word	0x00000070


	//   ....[1]....
        /*00d0*/ 	.word	0x00000a80


	//----- nvinfo : EIATTR_CBANK_PARAM_SIZE
	.align		4
.L_31:
        /*00d4*/ 	.byte	0x03, 0x19
        /*00d6*/ 	.short	0x0038


	//----- nvinfo : EIATTR_PARAM_CBANK
	.align		4
        /*00d8*/ 	.byte	0x04, 0x0a
        /*00da*/ 	.short	(.L_33 - .L_32)
	.align		4
.L_32:
        /*00dc*/ 	.word	index@(.nv.constant0.Run)
        /*00e0*/ 	.short	0x0380
        /*00e2*/ 	.short	0x0038


	//----- nvinfo : EIATTR_SW_WAR
	.align		4
.L_33:
        /*00e4*/ 	.byte	0x04, 0x36
        /*00e6*/ 	.short	(.L_35 - .L_34)
.L_34:
        /*00e8*/ 	.word	0x00000008
.L_35:


//--------------------- .nv.callgraph             --------------------------
	.section	.nv.callgraph,"",@"SHT_CUDA_CALLGRAPH"
	.align	4
	.sectionentsize	8
	.align		4
        /*0000*/ 	.word	0x00000000
	.align		4
        /*0004*/ 	.word	0xffffffff
	.align		4
        /*0008*/ 	.word	0x00000000
	.align		4
        /*000c*/ 	.word	0xfffffffe
	.align		4
        /*0010*/ 	.word	0x00000000
	.align		4
        /*0014*/ 	.word	0xfffffffd
	.align		4
        /*0018*/ 	.word	0x00000000
	.align		4
        /*001c*/ 	.word	0xfffffffc


//--------------------- .text.Run                 --------------------------
	.section	.text.Run,"ax",@progbits
	.align	128
        .global         Run
        .type           Run,@function
        .size           Run,(.L_x_1 - Run)
        .other          Run,@"STO_CUDA_ENTRY STV_DEFAULT"
Run:
.text.Run:
[----:B------:R-:W-:Y:S01]  /*0000*/  LDC R1, c[0x0][0x37c] ;  /* 0x0000df00ff017b82 */ /* 0x000fe20000000800 */
[----:B------:R-:W0:Y:S07]  /*0010*/  S2R R3, SR_TID.X ;  /* 0x0000000000037919 */ /* 0x000e2e0000002100 */
[----:B------:R-:W0:Y:S01]  /*0020*/  S2UR UR4, SR_CTAID.X ;  /* 0x00000000000479c3 */ /* 0x000e220000002500 */
[----:B------:R-:W1:Y:S07]  /*0030*/  LDCU UR5, c[0x0][0x380] ;  /* 0x00007000ff0577ac */ /* 0x000e6e0008000800 */
[----:B------:R-:W0:Y:S02]  /*0040*/  LDC R0, c[0x0][0x360] ;  /* 0x0000d800ff007b82 */ /* 0x000e240000000800 */
[----:B0-----:R-:W-:-:S05]  /*0050*/  IMAD R0, R0, UR4, R3 ;  /* 0x0000000400007c24 */ /* 0x001fca000f8e0203 */
[----:B-1----:R-:W-:-:S13]  /*0060*/  ISETP.GE.AND P0, PT, R0, UR5, PT ;  /* 0x0000000500007c0c */ /* 0x002fda000bf06270 */
[----:B------:R-:W-:Y:S05]  /*0070*/  @P0 EXIT ;  /* 0x000000000000094d */ /* 0x000fea0003800000 */
[----:B------:R-:W0:Y:S01]  /*0080*/  LDC.64 R2, c[0x0][0x398] ;  /* 0x0000e600ff027b82 */ /* 0x000e220000000a00 */
[----:B------:R-:W-:Y:S01]  /*0090*/  IABS R9, R0 ;  /* 0x0000000000097213 */ /* 0x000fe20000000000 */
[----:B------:R-:W1:Y:S06]  /*00a0*/  LDCU.64 UR4, c[0x0][0x358] ;  /* 0x00006b00ff0477ac */ /* 0x000e6c0008000a00 */
[----:B------:R-:W2:Y:S01]  /*00b0*/  LDC R13, c[0x0][0x3a0] ;  /* 0x0000e800ff0d7b82 */ /* 0x000ea20000000800 */
[----:B0-----:R-:W-:Y:S01]  /*00c0*/  IMAD R10, R3, R2, RZ ;  /* 0x00000002030a7224 */ /* 0x001fe200078e02ff */
[----:B------:R-:W-:-:S02]  /*00d0*/  IABS R17, R3 ;  /* 0x0000000300117213 */ /* 0x000fc40000000000 */
[----:B------:R-:W-:Y:S01]  /*00e0*/  ISETP.NE.AND P3, PT, R3, RZ, PT ;  /* 0x000000ff0300720c */ /* 0x000fe20003f65270 */
[-C--:B--2---:R-:W-:Y:S01]  /*00f0*/  IMAD R11, R10, R13.reuse, RZ ;  /* 0x0000000d0a0b7224 */ /* 0x084fe200078e02ff */
[----:B------:R-:W-:-:S04]  /*0100*/  IABS R16, R13 ;  /* 0x0000000d00107213 */ /* 0x000fc80000000000 */
[-C--:B------:R-:W-:Y:S01]  /*0110*/  IABS R14, R11.reuse ;  /* 0x0000000b000e7213 */ /* 0x080fe20000000000 */
[----:B------:R-:W0:Y:S01]  /*0120*/  I2F.RP R21, R16 ;  /* 0x0000001000157306 */ /* 0x000e220000209400 */
[----:B------:R-:W-:-:S07]  /*0130*/  IABS R8, R11 ;  /* 0x0000000b00087213 */ /* 0x000fce0000000000 */
[----:B------:R-:W2:Y:S08]  /*0140*/  I2F.RP R6, R14 ;  /* 0x0000000e00067306 */ /* 0x000eb00000209400 */
[----:B0-----:R-:W-:Y:S08]  /*0150*/  MUFU.RCP R21, R21 ;  /* 0x0000001500157308 */ /* 0x001ff00000001000 */
[----:B--2---:R-:W0:Y:S02]  /*0160*/  MUFU.RCP R6, R6 ;  /* 0x0000000600067308 */ /* 0x004e240000001000 */
[----:B0-----:R-:W-:-:S02]  /*0170*/  VIADD R4, R6, 0xffffffe ;  /* 0x0ffffffe06047836 */ /* 0x001fc40000000000 */
[----:B------:R-:W-:-:S04]  /*0180*/  IMAD.MOV R6, RZ, RZ, -R8 ;  /* 0x000000ffff067224 */ /* 0x000fc800078e0a08 */
[----:B------:R0:W2:Y:S02]  /*0190*/  F2I.FTZ.U32.TRUNC.NTZ R5, R4 ;  /* 0x0000000400057305 */ /* 0x0000a4000021f000 */
[----:B0-----:R-:W-:Y:S02]  /*01a0*/  HFMA2 R4, -RZ, RZ, 0, 0 ;  /* 0x00000000ff047431 */ /* 0x001fe400000001ff */
[----:B--2---:R-:W-:-:S04]  /*01b0*/  IMAD.MOV R7, RZ, RZ, -R5 ;  /* 0x000000ffff077224 */ /* 0x004fc800078e0a05 */
[----:B------:R-:W-:-:S04]  /*01c0*/  IMAD R7, R7, R14, RZ ;  /* 0x0000000e07077224 */ /* 0x000fc800078e02ff */
[----:B------:R-:W-:Y:S01]  /*01d0*/  IMAD.HI.U32 R5, R5, R7, R4 ;  /* 0x0000000705057227 */ /* 0x000fe200078e0004 */
[----:B------:R-:W-:-:S04]  /*01e0*/  IABS R4, R10 ;  /* 0x0000000a00047213 */ /* 0x000fc80000000000 */
[----:B------:R-:W0:Y:S01]  /*01f0*/  I2F.RP R8, R4 ;  /* 0x0000000400087306 */ /* 0x000e220000209400 */
[----:B------:R-:W-:-:S04]  /*0200*/  IMAD.HI.U32 R12, R5, R9, RZ ;  /* 0x00000009050c7227 */ /* 0x000fc800078e00ff */
[----:B------:R-:W-:Y:S01]  /*0210*/  IMAD R5, R12, R6, R9 ;  /* 0x000000060c057224 */ /* 0x000fe200078e0209 */
[----:B------:R-:W-:-:S04]  /*0220*/  IABS R9, R10 ;  /* 0x0000000a00097213 */ /* 0x000fc80000000000 */
[----:B------:R-:W-:Y:S01]  /*0230*/  ISETP.GT.U32.AND P1, PT, R14, R5, PT ;  /* 0x000000050e00720c */ /* 0x000fe20003f24070 */
[----:B------:R-:W-:Y:S01]  /*0240*/  IMAD.MOV R9, RZ, RZ, -R9 ;  /* 0x000000ffff097224 */ /* 0x000fe200078e0a09 */
[----:B0-----:R-:W0:Y:S11]  /*0250*/  MUFU.RCP R8, R8 ;  /* 0x0000000800087308 */ /* 0x001e360000001000 */
[----:B------:R-:W-:-:S02]  /*0260*/  @!P1 IMAD.IADD R5, R5, 0x1, -R14 ;  /* 0x0000000105059824 */ /* 0x000fc400078e0a0e */
[----:B------:R-:W-:Y:S01]  /*0270*/  @!P1 VIADD R12, R12, 0x1 ;  /* 0x000000010c0c9836 */ /* 0x000fe20000000000 */
[----:B------:R-:W-:Y:S02]  /*0280*/  ISETP.NE.AND P1, PT, R11, RZ, PT ;  /* 0x000000ff0b00720c */ /* 0x000fe40003f25270 */
[----:B------:R-:W-:Y:S02]  /*0290*/  ISETP.GE.U32.AND P0, PT, R5, R14, PT ;  /* 0x0000000e0500720c */ /* 0x000fe40003f06070 */
[----:B------:R-:W-:Y:S01]  /*02a0*/  LOP3.LUT R5, R0, R11, RZ, 0x3c, !PT ;  /* 0x0000000b00057212 */ /* 0x000fe200078e3cff */
[----:B------:R-:W2:Y:S01]  /*02b0*/  LDC R14, c[0x0][0x3a4] ;  /* 0x0000e900ff0e7b82 */ /* 0x000ea20000000800 */
[----:B0-----:R-:W-:Y:S02]  /*02c0*/  IADD3 R6, PT, PT, R8, 0xffffffe, RZ ;  /* 0x0ffffffe08067810 */ /* 0x001fe40007ffe0ff */
[----:B------:R-:W-:Y:S02]  /*02d0*/  ISETP.GE.AND P2, PT, R5, RZ, PT ;  /* 0x000000ff0500720c */ /* 0x000fe40003f46270 */
[----:B------:R0:W3:Y:S05]  /*02e0*/  F2I.FTZ.U32.TRUNC.NTZ R7, R6 ;  /* 0x0000000600077305 */ /* 0x0000ea000021f000 */
[----:B------:R-:W-:Y:S01]  /*02f0*/  @P0 VIADD R12, R12, 0x1 ;  /* 0x000000010c0c0836 */ /* 0x000fe20000000000 */
[----:B0-----:R-:W-:-:S05]  /*0300*/  MOV R6, RZ ;  /* 0x000000ff00067202 */ /* 0x001fca0000000f00 */
[----:B------:R-:W-:Y:S02]  /*0310*/  @!P2 IADD3 R12, PT, PT, -R12, RZ, RZ ;  /* 0x000000ff0c0ca210 */ /* 0x000fe40007ffe1ff */
[----:B------:R-:W-:Y:S01]  /*0320*/  @!P1 LOP3.LUT R12, RZ, R11, RZ, 0x33, !PT ;  /* 0x0000000bff0c9212 */ /* 0x000fe200078e33ff */
[----:B---3--:R-:W-:-:S04]  /*0330*/  IMAD.MOV R5, RZ, RZ, -R7 ;  /* 0x000000ffff057224 */ /* 0x008fc800078e0a07 */
[----:B------:R-:W-:Y:S01]  /*0340*/  IMAD.MOV R15, RZ, RZ, -R12 ;  /* 0x000000ffff0f7224 */ /* 0x000fe200078e0a0c */
[----:B--2---:R-:W-:Y:S01]  /*0350*/  IABS R19, R14 ;  /* 0x0000000e00137213 */ /* 0x004fe20000000000 */
[----:B------:R-:W-:Y:S02]  /*0360*/  IMAD R5, R5, R4, RZ ;  /* 0x0000000405057224 */ /* 0x000fe400078e02ff */
[----:B------:R-:W-:Y:S01]  /*0370*/  IMAD R15, R11, R15, R0 ;  /* 0x0000000f0b0f7224 */ /* 0x000fe200078e0200 */
[----:B------:R-:W-:Y:S01]  /*0380*/  I2F.RP R22, R19 ;  /* 0x0000001300167306 */ /* 0x000fe20000209400 */
[----:B------:R-:W-:Y:S01]  /*0390*/  IMAD.HI.U32 R7, R7, R5, R6 ;  /* 0x0000000507077227 */ /* 0x000fe200078e0006 */
[----:B------:R-:W-:Y:S02]  /*03a0*/  IABS R6, R2 ;  /* 0x0000000200067213 */ /* 0x000fe40000000000 */
[----:B------:R-:W-:-:S05]  /*03b0*/  IABS R8, R15 ;  /* 0x0000000f00087213 */ /* 0x000fca0000000000 */
[----:B------:R-:W-:Y:S01]  /*03c0*/  IMAD.MOV.U32 R5, RZ, RZ, R8 ;  /* 0x000000ffff057224 */ /* 0x000fe200078e0008 */
[----:B------:R-:W-:-:S03]  /*03d0*/  MOV R8, R9 ;  /* 0x0000000900087202 */ /* 0x000fc60000000f00 */
[----:B------:R-:W-:Y:S02]  /*03e0*/  IMAD.HI.U32 R18, R7, R5, RZ ;  /* 0x0000000507127227 */ /* 0x000fe400078e00ff */
[----:B------:R-:W0:Y:S02]  /*03f0*/  I2F.RP R7, R6 ;  /* 0x0000000600077306 */ /* 0x000e240000209400 */
[----:B------:R-:W-:-:S05]  /*0400*/  IMAD R5, R18, R8, R5 ;  /* 0x0000000812057224 */ /* 0x000fca00078e0205 */
[----:B------:R-:W-:Y:S01]  /*0410*/  ISETP.GT.U32.AND P1, PT, R4, R5, PT ;  /* 0x000000050400720c */ /* 0x000fe20003f24070 */
[----:B------:R-:W2:Y:S08]  /*0420*/  I2F.RP R8, R17 ;  /* 0x0000001100087306 */ /* 0x000eb00000209400 */
[----:B0-----:R-:W0:Y:S04]  /*0430*/  MUFU.RCP R7, R7 ;  /* 0x0000000700077308 */ /* 0x001e280000001000 */
[----:B------:R-:W-:Y:S01]  /*0440*/  @!P1 IMAD.IADD R5, R5, 0x1, -R4 ;  /* 0x0000000105059824 */ /* 0x000fe200078e0a04 */
[----:B------:R-:W-:-:S02]  /*0450*/  @!P1 IADD3 R18, PT, PT, R18, 0x1, RZ ;  /* 0x0000000112129810 */ /* 0x000fc40007ffe0ff */
[----:B------:R-:W-:Y:S01]  /*0460*/  ISETP.NE.AND P1, PT, R10, RZ, PT ;  /* 0x000000ff0a00720c */ /* 0x000fe20003f25270 */
[----:B--2---:R-:W-:Y:S01]  /*0470*/  MUFU.RCP R8, R8 ;  /* 0x0000000800087308 */ /* 0x004fe20000001000 */
[----:B------:R-:W-:Y:S02]  /*0480*/  ISETP.GE.U32.AND P0, PT, R5, R4, PT ;  /* 0x000000040500720c */ /* 0x000fe40003f06070 */
[----:B------:R-:W-:-:S04]  /*0490*/  LOP3.LUT R4, R15, R10, RZ, 0x3c, !PT ;  /* 0x0000000a0f047212 */ /* 0x000fc800078e3cff */
[----:B------:R-:W-:Y:S01]  /*04a0*/  ISETP.GE.AND P2, PT, R4, RZ, PT ;  /* 0x000000ff0400720c */ /* 0x000fe20003f46270 */
[----:B------:R-:W-:Y:S01]  /*04b0*/  MUFU.RCP R22, R22 ;  /* 0x0000001600167308 */ /* 0x000fe20000001000 */
[----:B0-----:R-:W-:-:S05]  /*04c0*/  VIADD R5, R7, 0xffffffe ;  /* 0x0ffffffe07057836 */ /* 0x001fca0000000000 */
[----:B------:R-:W-:Y:S02]  /*04d0*/  @P0 VIADD R18, R18, 0x1 ;  /* 0x0000000112120836 */ /* 0x000fe40000000000 */
[----:B------:R-:W0:Y:S04]  /*04e0*/  F2I.FTZ.U32.TRUNC.NTZ R5, R5 ;  /* 0x0000000500057305 */ /* 0x000e28000021f000 */
[----:B------:R-:W-:Y:S01]  /*04f0*/  @!P2 IMAD.MOV R18, RZ, RZ, -R18 ;  /* 0x000000ffff12a224 */ /* 0x000fe200078e0a12 */
[----:B------:R-:W-:-:S05]  /*0500*/  @!P1 LOP3.LUT R18, RZ, R10, RZ, 0x33, !PT ;  /* 0x0000000aff129212 */ /* 0x000fca00078e33ff */
[----:B------:R-:W-:-:S04]  /*0510*/  IMAD.MOV R4, RZ, RZ, -R18 ;  /* 0x000000ffff047224 */ /* 0x000fc800078e0a12 */
[----:B------:R-:W-:Y:S01]  /*0520*/  IMAD R15, R10, R4, R15 ;  /* 0x000000040a0f7224 */ /* 0x000fe200078e020f */
[----:B0-----:R-:W-:Y:S01]  /*0530*/  IADD3 R7, PT, PT, RZ, -R5, RZ ;  /* 0x80000005ff077210 */ /* 0x001fe20007ffe0ff */
[----:B------:R-:W-:-:S03]  /*0540*/  IMAD.MOV.U32 R4, RZ, RZ, RZ ;  /* 0x000000ffff047224 */ /* 0x000fc600078e00ff */
[----:B------:R-:W-:Y:S01]  /*0550*/  IABS R9, R15 ;  /* 0x0000000f00097213 */ /* 0x000fe20000000000 */
[----:B------:R-:W-:-:S04]  /*0560*/  IMAD R7, R7, R6, RZ ;  /* 0x0000000607077224 */ /* 0x000fc800078e02ff */
[----:B------:R-:W-:-:S04]  /*0570*/  IMAD.HI.U32 R4, R5, R7, R4 ;  /* 0x0000000705047227 */ /* 0x000fc800078e0004 */
[----:B------:R-:W-:Y:S02]  /*0580*/  VIADD R5, R8, 0xffffffe ;  /* 0x0ffffffe08057836 */ /* 0x000fe40000000000 */
[----:B------:R-:W-:-:S04]  /*0590*/  IMAD.HI.U32 R20, R4, R9, RZ ;  /* 0x0000000904147227 */ /* 0x000fc800078e00ff */
[----:B------:R-:W-:Y:S01]  /*05a0*/  F2I.FTZ.U32.TRUNC.NTZ R5, R5 ;  /* 0x0000000500057305 */ /* 0x000fe2000021f000 */
[----:B------:R-:W-:Y:S01]  /*05b0*/  IADD3 R4, PT, PT, -R20, RZ, RZ ;  /* 0x000000ff14047210 */ /* 0x000fe20007ffe1ff */
[----:B------:R-:W-:Y:S02]  /*05c0*/  VIADD R7, R21, 0xffffffe ;  /* 0x0ffffffe15077836 */ /* 0x000fe40000000000 */
[----:B------:R-:W-:Y:S02]  /*05d0*/  VIADD R8, R22, 0xffffffe ;  /* 0x0ffffffe16087836 */ /* 0x000fe40000000000 */
[C---:B------:R-:W-:Y:S01]  /*05e0*/  IMAD R9, R6.reuse, R4, R9 ;  /* 0x0000000406097224 */ /* 0x040fe200078e0209 */
[----:B------:R-:W-:Y:S01]  /*05f0*/  LOP3.LUT R4, R15, R2, RZ, 0x3c, !PT ;  /* 0x000000020f047212 */ /* 0x000fe200078e3cff */
[----:B------:R-:W0:Y:S03]  /*0600*/  F2I.FTZ.U32.TRUNC.NTZ R7, R7 ;  /* 0x0000000700077305 */ /* 0x000e26000021f000 */
[----:B------:R-:W-:-:S02]  /*0610*/  ISETP.GT.U32.AND P1, PT, R6, R9, PT ;  /* 0x000000090600720c */ /* 0x000fc40003f24070 */
[----:B------:R-:W-:Y:S02]  /*0620*/  ISETP.GE.AND P2, PT, R4, RZ, PT ;  /* 0x000000ff0400720c */ /* 0x000fe40003f46270 */
[----:B0-----:R-:W-:-:S09]  /*0630*/  IADD3 R23, PT, PT, RZ, -R7, RZ ;  /* 0x80000007ff177210 */ /* 0x001fd20007ffe0ff */
[-C--:B------:R-:W-:Y:S02]  /*0640*/  @!P1 IADD3 R9, PT, PT, R9, -R6.reuse, RZ ;  /* 0x8000000609099210 */ /* 0x080fe40007ffe0ff */
[----:B------:R-:W-:Y:S02]  /*0650*/  @!P1 IADD3 R20, PT, PT, R20, 0x1, RZ ;  /* 0x0000000114149810 */ /* 0x000fe40007ffe0ff */
[----:B------:R-:W-:Y:S01]  /*0660*/  ISETP.GE.U32.AND P0, PT, R9, R6, PT ;  /* 0x000000060900720c */ /* 0x000fe20003f06070 */
[----:B------:R-:W-:Y:S01]  /*0670*/  IMAD.MOV R6, RZ, RZ, -R5 ;  /* 0x000000ffff067224 */ /* 0x000fe200078e0a05 */
[----:B------:R-:W0:Y:S01]  /*0680*/  F2I.FTZ.U32.TRUNC.NTZ R9, R8 ;  /* 0x0000000800097305 */ /* 0x000e22000021f000 */
[----:B------:R-:W-:Y:S02]  /*0690*/  ISETP.NE.AND P1, PT, R2, RZ, PT ;  /* 0x000000ff0200720c */ /* 0x000fe40003f25270 */
[----:B------:R-:W-:Y:S02]  /*06a0*/  IMAD.MOV.U32 R4, RZ, RZ, R6 ;  /* 0x000000ffff047224 */ /* 0x000fe400078e0006 */
[----:B------:R-:W-:-:S02]  /*06b0*/  HFMA2 R6, -RZ, RZ, 0, 0 ;  /* 0x00000000ff067431 */ /* 0x000fc400000001ff */
[----:B------:R-:W-:Y:S02]  /*06c0*/  IMAD R21, R4, R17, RZ ;  /* 0x0000001104157224 */ /* 0x000fe400078e02ff */
[----:B------:R-:W-:Y:S02]  /*06d0*/  IMAD.MOV.U32 R4, RZ, RZ, RZ ;  /* 0x000000ffff047224 */ /* 0x000fe400078e00ff */
[----:B------:R-:W-:Y:S02]  /*06e0*/  @P0 VIADD R20, R20, 0x1 ;  /* 0x0000000114140836 */ /* 0x000fe40000000000 */
[----:B------:R-:W-:-:S03]  /*06f0*/  IMAD.HI.U32 R21, R5, R21, R4 ;  /* 0x0000001505157227 */ /* 0x000fc600078e0004 */
[----:B------:R-:W-:Y:S01]  /*0700*/  @!P2 IADD3 R20, PT, PT, -R20, RZ, RZ ;  /* 0x000000ff1414a210 */ /* 0x000fe20007ffe1ff */
[----:B------:R-:W-:Y:S01]  /*0710*/  IMAD R5, R23, R16, RZ ;  /* 0x0000001017057224 */ /* 0x000fe200078e02ff */
[----:B------:R-:W-:Y:S01]  /*0720*/  @!P1 LOP3.LUT R20, RZ, R2, RZ, 0x33, !PT ;  /* 0x00000002ff149212 */ /* 0x000fe200078e33ff */
[----:B0-----:R-:W-:Y:S02]  /*0730*/  IMAD.MOV R22, RZ, RZ, -R9 ;  /* 0x000000ffff167224 */ /* 0x001fe400078e0a09 */
[----:B------:R-:W-:Y:S01]  /*0740*/  IMAD.HI.U32 R6, R7, R5, R6 ;  /* 0x0000000507067227 */ /* 0x000fe200078e0006 */
[----:B------:R-:W-:Y:S02]  /*0750*/  IABS R4, R20 ;  /* 0x0000001400047213 */ /* 0x000fe40000000000 */
[----:B------:R-:W-:Y:S01]  /*0760*/  IABS R5, R18 ;  /* 0x0000001200057213 */ /* 0x000fe20000000000 */
[----:B------:R-:W-:Y:S02]  /*0770*/  IMAD.MOV.U32 R8, RZ, RZ, RZ ;  /* 0x000000ffff087224 */ /* 0x000fe400078e00ff */
[----:B------:R-:W-:Y:S01]  /*0780*/  IMAD R7, R22, R19, RZ ;  /* 0x0000001316077224 */ /* 0x000fe200078e02ff */
[----:B------:R-:W-:Y:S01]  /*0790*/  IABS R22, R12 ;  /* 0x0000000c00167213 */ /* 0x000fe20000000000 */
[----:B------:R-:W-:-:S04]  /*07a0*/  IMAD.HI.U32 R21, R21, R4, RZ ;  /* 0x0000000415157227 */ /* 0x000fc800078e00ff */
[----:B------:R-:W-:Y:S01]  /*07b0*/  IMAD.HI.U32 R8, R9, R7, R8 ;  /* 0x0000000709087227 */ /* 0x000fe200078e0008 */
[----:B------:R-:W-:-:S03]  /*07c0*/  MOV R9, R22 ;  /* 0x0000001600097202 */ /* 0x000fc60000000f00 */
[----:B------:R-:W-:-:S04]  /*07d0*/  IMAD.HI.U32 R6, R6, R5, RZ ;  /* 0x0000000506067227 */ /* 0x000fc800078e00ff */
[----:B------:R-:W-:Y:S01]  /*07e0*/  IMAD.MOV R21, RZ, RZ, -R21 ;  /* 0x000000ffff157224 */ /* 0x000fe200078e0a15 */
[----:B------:R-:W-:Y:S01]  /*07f0*/  IADD3 R6, PT, PT, -R6, RZ, RZ ;  /* 0x000000ff06067210 */ /* 0x000fe20007ffe1ff */
[----:B------:R-:W-:-:S04]  /*0800*/  IMAD.HI.U32 R8, R8, R9, RZ ;  /* 0x0000000908087227 */ /* 0x000fc800078e00ff */
[C---:B------:R-:W-:Y:S02]  /*0810*/  IMAD R4, R17.reuse, R21, R4 ;  /* 0x0000001511047224 */ /* 0x040fe400078e0204 */
[----:B------:R-:W-:Y:S02]  /*0820*/  IMAD.MOV R8, RZ, RZ, -R8 ;  /* 0x000000ffff087224 */ /* 0x000fe400078e0a08 */
[----:B------:R-:W-:Y:S01]  /*0830*/  IMAD R7, R16, R6, R5 ;  /* 0x0000000610077224 */ /* 0x000fe200078e0205 */
[----:B------:R-:W-:Y:S01]  /*0840*/  ISETP.GT.U32.AND P0, PT, R17, R4, PT ;  /* 0x000000041100720c */ /* 0x000fe20003f04070 */
[----:B------:R-:W-:-:S03]  /*0850*/  IMAD R6, R19, R8, R9 ;  /* 0x0000000813067224 */ /* 0x000fc600078e0209 */
[----:B------:R-:W-:Y:S02]  /*0860*/  ISETP.GT.U32.AND P1, PT, R16, R7, PT ;  /* 0x000000071000720c */ /* 0x000fe40003f24070 */
[----:B------:R-:W-:-:S07]  /*0870*/  ISETP.GT.U32.AND P2, PT, R19, R6, PT ;  /* 0x000000061300720c */ /* 0x000fce0003f44070 */
[----:B------:R-:W-:Y:S02]  /*0880*/  @!P0 IADD3 R4, PT, PT, R4, -R17, RZ ;  /* 0x8000001104048210 */ /* 0x000fe40007ffe0ff */
[----:B------:R-:W-:Y:S02]  /*0890*/  ISETP.GE.AND P0, PT, R20, RZ, PT ;  /* 0x000000ff1400720c */ /* 0x000fe40003f06270 */
[----:B------:R-:W-:Y:S01]  /*08a0*/  ISETP.GT.U32.AND P5, PT, R17, R4, PT ;  /* 0x000000041100720c */ /* 0x000fe20003fa4070 */
[----:B------:R-:W-:Y:S01]  /*08b0*/  @!P1 IMAD.IADD R7, R7, 0x1, -R16 ;  /* 0x0000000107079824 */ /* 0x000fe200078e0a10 */
[----:B------:R-:W-:Y:S02]  /*08c0*/  @!P2 IADD3 R6, PT, PT, R6, -R19, RZ ;  /* 0x800000130606a210 */ /* 0x000fe40007ffe0ff */
[----:B------:R-:W-:Y:S02]  /*08d0*/  ISETP.GE.AND P2, PT, R18, RZ, PT ;  /* 0x000000ff1200720c */ /* 0x000fe40003f46270 */
[----:B------:R-:W-:-:S02]  /*08e0*/  ISETP.GT.U32.AND P4, PT, R19, R6, PT ;  /* 0x000000061300720c */ /* 0x000fc40003f84070 */
[----:B------:R-:W-:Y:S02]  /*08f0*/  ISETP.GT.U32.AND P6, PT, R16, R7, PT ;  /* 0x000000071000720c */ /* 0x000fe40003fc4070 */
[----:B------:R-:W-:Y:S02]  /*0900*/  ISETP.GE.AND P1, PT, R12, RZ, PT ;  /* 0x000000ff0c00720c */ /* 0x000fe40003f26270 */
[----:B------:R-:W-:Y:S01]  /*0910*/  IADD3 R20, PT, PT, -R20, RZ, RZ ;  /* 0x000000ff14147210 */ /* 0x000fe20007ffe1ff */
[----:B------:R-:W-:Y:S01]  /*0920*/  @!P5 IMAD.IADD R4, R4, 0x1, -R17 ;  /* 0x000000010404d824 */ /* 0x000fe200078e0a11 */
[----:B------:R-:W-:-:S04]  /*0930*/  ISETP.NE.AND P5, PT, R13, RZ, PT ;  /* 0x000000ff0d00720c */ /* 0x000fc80003fa5270 */
[----:B------:R-:W-:Y:S01]  /*0940*/  MOV R8, R4 ;  /* 0x0000000400087202 */ /* 0x000fe20000000f00 */
[----:B------:R-:W-:Y:S01]  /*0950*/  @!P4 IMAD.IADD R6, R6, 0x1, -R19 ;  /* 0x000000010606c824 */ /* 0x000fe200078e0a13 */
[----:B------:R-:W0:Y:S01]  /*0960*/  LDC.64 R4, c[0x0][0x388] ;  /* 0x0000e200ff047b82 */ /* 0x000e220000000a00 */
[----:B------:R-:W-:Y:S02]  /*0970*/  ISETP.NE.AND P4, PT, R14, RZ, PT ;  /* 0x000000ff0e00720c */ /* 0x000fe40003f85270 */
[----:B------:R-:W-:Y:S01]  /*0980*/  @!P6 IADD3 R7, PT, PT, R7, -R16, RZ ;  /* 0x800000100707e210 */ /* 0x000fe20007ffe0ff */
[----:B------:R-:W-:Y:S01]  /*0990*/  @!P0 IMAD.MOV R8, RZ, RZ, -R8 ;  /* 0x000000ffff088224 */ /* 0x000fe200078e0a08 */
[----:B------:R-:W-:Y:S01]  /*09a0*/  @!P3 LOP3.LUT R8, RZ, R3, RZ, 0x33, !PT ;  /* 0x00000003ff08b212 */ /* 0x000fe200078e33ff */
[----:B------:R-:W-:Y:S01]  /*09b0*/  IMAD R3, R2, R20, R15 ;  /* 0x0000001402037224 */ /* 0x000fe200078e020f */
[----:B------:R-:W-:Y:S01]  /*09c0*/  @!P1 IADD3 R6, PT, PT, -R6, RZ, RZ ;  /* 0x000000ff06069210 */ /* 0x000fe20007ffe1ff */
[----:B------:R-:W-:Y:S01]  /*09d0*/  @!P2 IMAD.MOV R7, RZ, RZ, -R7 ;  /* 0x000000ffff07a224 */ /* 0x000fe200078e0a07 */
[----:B------:R-:W-:Y:S01]  /*09e0*/  @!P5 LOP3.LUT R7, RZ, R13, RZ, 0x33, !PT ;  /* 0x0000000dff07d212 */ /* 0x000fe200078e33ff */
[----:B------:R-:W-:-:S04]  /*09f0*/  IMAD R3, R8, R2, R3 ;  /* 0x0000000208037224 */ /* 0x000fc800078e0203 */
[----:B------:R-:W-:Y:S01]  /*0a00*/  @!P4 LOP3.LUT R6, RZ, R14, RZ, 0x33, !PT ;  /* 0x0000000eff06c212 */ /* 0x000fe200078e33ff */
[----:B------:R-:W-:-:S04]  /*0a10*/  IMAD R3, R10, R7, R3 ;  /* 0x000000070a037224 */ /* 0x000fc800078e0203 */
[----:B------:R-:W-:-:S04]  /*0a20*/  IMAD R3, R11, R6, R3 ;  /* 0x000000060b037224 */ /* 0x000fc800078e0203 */
[----:B0-----:R-:W-:Y:S02]  /*0a30*/  IMAD.WIDE R4, R3, 0x8, R4 ;  /* 0x0000000803047825 */ /* 0x001fe400078e0204 */
[----:B------:R-:W0:Y:S04]  /*0a40*/  LDC.64 R2, c[0x0][0x390] ;  /* 0x0000e400ff027b82 */ /* 0x000e280000000a00 */
[----:B-1----:R-:W2:Y:S01]  /*0a50*/  LDG.E.64.CONSTANT R4, desc[UR4][R4.64] ;  /* 0x0000000404047981 */ /* 0x002ea2000c1e9b00 */
[----:B0-----:R-:W-:-:S05]  /*0a60*/  IMAD.WIDE R2, R0, 0x8, R2 ;  /* 0x0000000800027825 */ /* 0x001fca00078e0202 */
[----:B--2---:R-:W-:Y:S01]  /*0a70*/  STG.E.64 desc[UR4][R2.64], R4 ;  /* 0x0000000402007986 */ /* 0x004fe2000c101b04 */
[----:B------:R-:W-:Y:S05]  /*0a80*/  EXIT ;  /* 0x000000000000794d */ /* 0x000fea0003800000 */
.L_x_0:
[----:B------:R-:W-:-:S00]  /*0a90*/  BRA `(.L_x_0) ;  /* 0xfffffffc00fc7947 */ /* 0x000fc0000383ffff */
[----:B------:R-:W-:-:S00]  /*0aa0*/  NOP ;  /* 0x0000000000007918 */ /* 0x000fc00000000000 */
        /* <DEDUP_REMOVED lines=13> */
.L_x_1:


//--------------------- .nv.shared.reserved.0     --------------------------
	.section	.nv.shared.reserved.0,"aw",@nobits
	.weak		__nv_reservedSMEM_offset_0_alias
	.size		__nv_reservedSMEM_offset_0_alias, 0, 64
	.other		__nv_reservedSMEM_offset_0_alias,@"STO_CUDA_RESERVED_SHARED STV_DEFAULT"
__nv_reservedSMEM_offset_0_alias:
	.zero		0
	.zero		64


//--------------------- .nv.constant0.Run         --------------------------
	.section	.nv.constant0.Run,"a",@progbits
	.sectionflags	@""
	.align	4
.nv.constant0.Run:
	.zero		952


//--------------------- SYMBOLS --------------------------

	.type		.nv.reservedSmem.offset0,@object
	.size		.nv.reservedSmem.offset0,0x4
